//
// Generated by NVIDIA NVVM Compiler
//
// Compiler Build ID: CL-36424714
// Cuda compilation tools, release 13.0, V13.0.88
// Based on NVVM 20.0.0
//

.version 9.0
.target sm_100
.address_size 64

	// .globl	_Z9powerRowsPfiii

.visible .entry _Z9powerRowsPfiii(
	.param .u64 .ptr .align 1 _Z9powerRowsPfiii_param_0,
	.param .u32 _Z9powerRowsPfiii_param_1,
	.param .u32 _Z9powerRowsPfiii_param_2,
	.param .u32 _Z9powerRowsPfiii_param_3
)
{
	.reg .pred 	%p<22>;
	.reg .b32 	%r<23>;
	.reg .b32 	%f<75>;
	.reg .b64 	%rd<5>;

	ld.param.u64 	%rd2, [_Z9powerRowsPfiii_param_0];
	ld.param.u32 	%r2, [_Z9powerRowsPfiii_param_2];
	ld.param.u32 	%r3, [_Z9powerRowsPfiii_param_3];
	mov.u32 	%r4, %ctaid.x;
	mov.u32 	%r5, %ntid.x;
	mov.u32 	%r6, %tid.x;
	mad.lo.s32 	%r1, %r4, %r5, %r6;
	setp.ge.s32 	%p1, %r1, %r2;
	mov.f32 	%f74, 0f3F800000;
	@%p1 bra 	$L__BB0_10;
	cvta.to.global.u64 	%rd3, %rd2;
	mad.lo.s32 	%r7, %r3, %r2, %r1;
	mul.wide.s32 	%rd4, %r7, 4;
	add.s64 	%rd1, %rd3, %rd4;
	ld.global.f32 	%f1, [%rd1];
	add.s32 	%r8, %r3, 1;
	setp.eq.s32 	%p2, %r8, 0;
	cvt.rn.f32.s32 	%f2, %r8;
	mul.f32 	%f12, %f2, 0f3F000000;
	cvt.rzi.f32.f32 	%f13, %f12;
	add.f32 	%f14, %f13, %f13;
	sub.f32 	%f15, %f2, %f14;
	abs.f32 	%f3, %f15;
	abs.f32 	%f4, %f1;
	setp.lt.f32 	%p3, %f4, 0f00800000;
	mul.f32 	%f16, %f4, 0f4B800000;
	selp.f32 	%f17, %f16, %f4, %p3;
	selp.f32 	%f18, 0fC1C00000, 0f00000000, %p3;
	mov.b32 	%r9, %f17;
	add.s32 	%r10, %r9, -1060439283;
	and.b32  	%r11, %r10, -8388608;
	sub.s32 	%r12, %r9, %r11;
	mov.b32 	%f19, %r12;
	cvt.rn.f32.s32 	%f20, %r11;
	fma.rn.f32 	%f21, %f20, 0f34000000, %f18;
	add.f32 	%f22, %f19, 0fBF800000;
	add.f32 	%f23, %f19, 0f3F800000;
	rcp.approx.ftz.f32 	%f24, %f23;
	add.f32 	%f25, %f22, %f22;
	mul.f32 	%f26, %f25, %f24;
	mul.f32 	%f27, %f26, %f26;
	sub.f32 	%f28, %f22, %f26;
	add.f32 	%f29, %f28, %f28;
	neg.f32 	%f30, %f26;
	fma.rn.f32 	%f31, %f30, %f22, %f29;
	mul.rn.f32 	%f32, %f24, %f31;
	fma.rn.f32 	%f33, %f27, 0f3A2C32E4, 0f3B52E7DB;
	fma.rn.f32 	%f34, %f33, %f27, 0f3C93BB73;
	fma.rn.f32 	%f35, %f34, %f27, 0f3DF6384F;
	mul.rn.f32 	%f36, %f35, %f27;
	fma.rn.f32 	%f37, %f26, 0f3FB8AA3B, %f21;
	sub.f32 	%f38, %f21, %f37;
	fma.rn.f32 	%f39, %f26, 0f3FB8AA3B, %f38;
	fma.rn.f32 	%f40, %f32, 0f3FB8AA3B, %f39;
	fma.rn.f32 	%f41, %f26, 0f32A55E34, %f40;
	mul.f32 	%f42, %f36, 0f40400000;
	fma.rn.f32 	%f43, %f42, %f32, %f41;
	fma.rn.f32 	%f44, %f36, %f26, %f43;
	add.rn.f32 	%f45, %f37, %f44;
	neg.f32 	%f46, %f37;
	add.rn.f32 	%f47, %f45, %f46;
	neg.f32 	%f48, %f47;
	add.rn.f32 	%f49, %f44, %f48;
	mul.rn.f32 	%f50, %f45, %f2;
	neg.f32 	%f51, %f50;
	fma.rn.f32 	%f52, %f45, %f2, %f51;
	fma.rn.f32 	%f53, %f49, %f2, %f52;
	cvt.rni.f32.f32 	%f54, %f50;
	sub.f32 	%f55, %f50, %f54;
	add.f32 	%f56, %f55, %f53;
	fma.rn.f32 	%f57, %f56, 0f391FCB8E, 0f3AAF85ED;
	fma.rn.f32 	%f58, %f57, %f56, 0f3C1D9856;
	fma.rn.f32 	%f59, %f58, %f56, 0f3D6357BB;
	fma.rn.f32 	%f60, %f59, %f56, 0f3E75FDEC;
	fma.rn.f32 	%f61, %f60, %f56, 0f3F317218;
	fma.rn.f32 	%f62, %f61, %f56, 0f3F800000;
	cvt.rzi.s32.f32 	%r13, %f54;
	setp.gt.f32 	%p4, %f54, 0f00000000;
	selp.b32 	%r14, 0, -2097152000, %p4;
	add.s32 	%r15, %r14, 2130706432;
	mov.b32 	%f63, %r15;
	mul.f32 	%f64, %f62, %f63;
	shl.b32 	%r16, %r13, 23;
	sub.s32 	%r17, %r16, %r14;
	mov.b32 	%f65, %r17;
	mul.f32 	%f66, %f64, %f65;
	abs.f32 	%f67, %f50;
	setp.gt.f32 	%p5, %f67, 0f43180000;
	setp.lt.f32 	%p6, %f50, 0f00000000;
	selp.f32 	%f68, 0f00000000, 0f7F800000, %p6;
	selp.f32 	%f5, %f68, %f66, %p5;
	setp.eq.f32 	%p7, %f1, 0f3F800000;
	or.pred  	%p8, %p7, %p2;
	@%p8 bra 	$L__BB0_9;
	setp.num.f32 	%p9, %f4, %f4;
	abs.f32 	%f69, %f2;
	setp.num.f32 	%p10, %f69, %f69;
	and.pred  	%p11, %p9, %p10;
	@%p11 bra 	$L__BB0_4;
	add.rn.f32 	%f74, %f1, %f2;
	bra.uni 	$L__BB0_9;
$L__BB0_4:
	setp.neu.f32 	%p12, %f1, 0f00000000;
	setp.neu.f32 	%p13, %f4, 0f7F800000;
	and.pred  	%p14, %p12, %p13;
	@%p14 bra 	$L__BB0_6;
	setp.neu.f32 	%p20, %f3, 0f3F800000;
	add.f32 	%f72, %f1, %f1;
	mov.b32 	%r18, %f72;
	setp.lt.s32 	%p21, %r3, -1;
	xor.b32  	%r19, %r18, 2139095040;
	selp.b32 	%r20, %r19, %r18, %p21;
	and.b32  	%r21, %r20, 2147483647;
	selp.b32 	%r22, %r21, %r20, %p20;
	mov.b32 	%f74, %r22;
	bra.uni 	$L__BB0_9;
$L__BB0_6:
	setp.eq.f32 	%p15, %f1, 0fBF800000;
	setp.eq.f32 	%p16, %f69, 0f7F800000;
	and.pred  	%p17, %p15, %p16;
	@%p17 bra 	$L__BB0_9;
	setp.geu.f32 	%p18, %f1, 0f00000000;
	mov.f32 	%f74, %f5;
	@%p18 bra 	$L__BB0_9;
	setp.neu.f32 	%p19, %f3, 0f3F800000;
	neg.f32 	%f71, %f5;
	selp.f32 	%f74, %f5, %f71, %p19;
$L__BB0_9:
	st.global.f32 	[%rd1], %f74;
$L__BB0_10:
	ret;

}


// ===== COMPILED SASS (sm_100) =====

	.target	sm_100

	.elftype	@"ET_EXEC"


//--------------------- .note.nv.tkinfo           --------------------------
	.section	.note.nv.tkinfo,"",@"SHT_NOTE"
	.sectionflags	@"SHF_NOTE_NV_TKINFO"
	.tkinfo
        /*0018*/ 	.word	0x00000002
        /*0030*/ 	.string	""
        /*0030*/ 	.string	"ptxas"
        /*0030*/ 	.string	"Cuda compilation tools, release 13.0, V13.0.88"
        /*0030*/ 	.string	"Build cuda_13.0.r13.0/compiler.36424714_0"
        /*0030*/ 	.string	"-arch sm_100 -m 64 "



//--------------------- .note.nv.cuinfo           --------------------------
	.section	.note.nv.cuinfo,"",@"SHT_NOTE"
	.sectionflags	@"SHF_NOTE_NV_CUINFO"
        /*0018*/ 	.short	0x0002
        /*001a*/ 	.short	0x0064
        /*001c*/ 	.short	0x0082
	.zero		2


//--------------------- .nv.info                  --------------------------
	.section	.nv.info,"",@"SHT_CUDA_INFO"
	.align	4


	//----- nvinfo : EIATTR_REGCOUNT
	.align		4
        /*0000*/ 	.byte	0x04, 0x2f
        /*0002*/ 	.short	(.L_1 - .L_0)
	.align		4
.L_0:
        /*0004*/ 	.word	index@(_Z9powerRowsPfiii)
        /*0008*/ 	.word	0x00000011


	//----- nvinfo : EIATTR_FRAME_SIZE
	.align		4
.L_1:
        /*000c*/ 	.byte	0x04, 0x11
        /*000e*/ 	.short	(.L_3 - .L_2)
	.align		4
.L_2:
        /*0010*/ 	.word	index@(_Z9powerRowsPfiii)
        /*0014*/ 	.word	0x00000000


	//----- nvinfo : EIATTR_MIN_STACK_SIZE
	.align		4
.L_3:
        /*0018*/ 	.byte	0x04, 0x12
        /*001a*/ 	.short	(.L_5 - .L_4)
	.align		4
.L_4:
        /*001c*/ 	.word	index@(_Z9powerRowsPfiii)
        /*0020*/ 	.word	0x00000000
.L_5:


//--------------------- .nv.compat                --------------------------
	.section	.nv.compat,"",@"SHT_CUDA_COMPAT_INFO"
	.align	4
        /*0000*/ 	.byte	0x02, 0x09, 0x00, 0x00, 0x02, 0x02, 0x01, 0x00, 0x02, 0x05, 0x05, 0x00, 0x03, 0x07, 0x01, 0x01
        /*0010*/ 	.byte	0x02, 0x03, 0x00, 0x00, 0x02, 0x06, 0x01, 0x00, 0x04, 0x0b, 0x08, 0x00, 0x01, 0x00, 0x00, 0x00
        /*0020*/ 	.byte	0x00, 0x00, 0x00, 0x00


//--------------------- .nv.info._Z9powerRowsPfiii --------------------------
	.section	.nv.info._Z9powerRowsPfiii,"",@"SHT_CUDA_INFO"
	.sectionflags	@""
	.align	4


	//----- nvinfo : EIATTR_CUDA_API_VERSION
	.align		4
        /*0000*/ 	.byte	0x04, 0x37
        /*0002*/ 	.short	(.L_7 - .L_6)
.L_6:
        /*0004*/ 	.word	0x00000082


	//----- nvinfo : EIATTR_KPARAM_INFO
	.align		4
.L_7:
        /*0008*/ 	.byte	0x04, 0x17
        /*000a*/ 	.short	(.L_9 - .L_8)
.L_8:
        /*000c*/ 	.word	0x00000000
        /*0010*/ 	.short	0x0003
        /*0012*/ 	.short	0x0010
        /*0014*/ 	.byte	0x00, 0xf0, 0x11, 0x00


	//----- nvinfo : EIATTR_KPARAM_INFO
	.align		4
.L_9:
        /*0018*/ 	.byte	0x04, 0x17
        /*001a*/ 	.short	(.L_11 - .L_10)
.L_10:
        /*001c*/ 	.word	0x00000000
        /*0020*/ 	.short	0x0002
        /*0022*/ 	.short	0x000c
        /*0024*/ 	.byte	0x00, 0xf0, 0x11, 0x00


	//----- nvinfo : EIATTR_KPARAM_INFO
	.align		4
.L_11:
        /*0028*/ 	.byte	0x04, 0x17
        /*002a*/ 	.short	(.L_13 - .L_12)
.L_12:
        /*002c*/ 	.word	0x00000000
        /*0030*/ 	.short	0x0001
        /*0032*/ 	.short	0x0008
        /*0034*/ 	.byte	0x00, 0xf0, 0x11, 0x00


	//----- nvinfo : EIATTR_KPARAM_INFO
	.align		4
.L_13:
        /*0038*/ 	.byte	0x04, 0x17
        /*003a*/ 	.short	(.L_15 - .L_14)
.L_14:
        /*003c*/ 	.word	0x00000000
        /*0040*/ 	.short	0x0000
        /*0042*/ 	.short	0x0000
        /*0044*/ 	.byte	0x00, 0xf5, 0x21, 0x00


	//----- nvinfo : EIATTR_SPARSE_MMA_MASK
	.align		4
.L_15:
        /*0048*/ 	.byte	0x03, 0x50
        /*004a*/ 	.short	0x0000


	//----- nvinfo : EIATTR_MAXREG_COUNT
	.align		4
        /*004c*/ 	.byte	0x03, 0x1b
        /*004e*/ 	.short	0x00ff


	//----- nvinfo : EIATTR_MERCURY_ISA_VERSION
	.align		4
        /*0050*/ 	.byte	0x03, 0x5f
        /*0052*/ 	.short	0x0101


	//----- nvinfo : EIATTR_VRC_CTA_INIT_COUNT
	.align		4
        /*0054*/ 	.byte	0x02, 0x4a
	.zero		1
	.zero		1


	//----- nvinfo : EIATTR_EXIT_INSTR_OFFSETS
	.align		4
        /*0058*/ 	.byte	0x04, 0x1c
        /*005a*/ 	.short	(.L_17 - .L_16)


	//   ....[0]....
.L_16:
        /*005c*/ 	.word	0x00000070


	//   ....[1]....
        /*0060*/ 	.word	0x00000690


	//----- nvinfo : EIATTR_CRS_STACK_SIZE
	.align		4
.L_17:
        /*0064*/ 	.byte	0x04, 0x1e
        /*0066*/ 	.short	(.L_19 - .L_18)
.L_18:
        /*0068*/ 	.word	0x00000000


	//----- nvinfo : EIATTR_CBANK_PARAM_SIZE
	.align		4
.L_19:
        /*006c*/ 	.byte	0x03, 0x19
        /*006e*/ 	.short	0x0014


	//----- nvinfo : EIATTR_PARAM_CBANK
	.align		4
        /*0070*/ 	.byte	0x04, 0x0a
        /*0072*/ 	.short	(.L_21 - .L_20)
	.align		4
.L_20:
        /*0074*/ 	.word	index@(.nv.constant0._Z9powerRowsPfiii)
        /*0078*/ 	.short	0x0380
        /*007a*/ 	.short	0x0014


	//----- nvinfo : EIATTR_SW_WAR
	.align		4
.L_21:
        /*007c*/ 	.byte	0x04, 0x36
        /*007e*/ 	.short	(.L_23 - .L_22)
.L_22:
        /*0080*/ 	.word	0x00000008
.L_23:


//--------------------- .nv.callgraph             --------------------------
	.section	.nv.callgraph,"",@"SHT_CUDA_CALLGRAPH"
	.align	4
	.sectionentsize	8
	.align		4
        /*0000*/ 	.word	0x00000000
	.align		4
        /*0004*/ 	.word	0xffffffff
	.align		4
        /*0008*/ 	.word	0x00000000
	.align		4
        /*000c*/ 	.word	0xfffffffe
	.align		4
        /*0010*/ 	.word	0x00000000
	.align		4
        /*0014*/ 	.word	0xfffffffd
	.align		4
        /*0018*/ 	.word	0x00000000
	.align		4
        /*001c*/ 	.word	0xfffffffc


//--------------------- .text._Z9powerRowsPfiii   --------------------------
	.section	.text._Z9powerRowsPfiii,"ax",@progbits
	.align	128
        .global         _Z9powerRowsPfiii
        .type           _Z9powerRowsPfiii,@function
        .size           _Z9powerRowsPfiii,(.L_x_3 - _Z9powerRowsPfiii)
        .other          _Z9powerRowsPfiii,@"STO_CUDA_ENTRY STV_DEFAULT"
_Z9powerRowsPfiii:
.text._Z9powerRowsPfiii:
[----:B------:R-:W-:Y:S01]  /*0000*/  LDC R1, c[0x0][0x37c] ;  /* 0x0000df00ff017b82 */ /* 0x000fe20000000800 */
[----:B------:R-:W0:Y:S07]  /*0010*/  S2R R0, SR_TID.X ;  /* 0x0000000000007919 */ /* 0x000e2e0000002100 */
[----:B------:R-:W0:Y:S01]  /*0020*/  S2UR UR4, SR_CTAID.X ;  /* 0x00000000000479c3 */ /* 0x000e220000002500 */
[----:B------:R-:W1:Y:S07]  /*0030*/  LDCU UR6, c[0x0][0x38c] ;  /* 0x00007180ff0677ac */ /* 0x000e6e0008000800 */
[----:B------:R-:W0:Y:S02]  /*0040*/  LDC R5, c[0x0][0x360] ;  /* 0x0000d800ff057b82 */ /* 0x000e240000000800 */
[----:B0-----:R-:W-:-:S05]  /*0050*/  IMAD R5, R5, UR4, R0 ;  /* 0x0000000405057c24 */ /* 0x001fca000f8e0200 */
[----:B-1----:R-:W-:-:S13]  /*0060*/  ISETP.GE.AND P0, PT, R5, UR6, PT ;  /* 0x0000000605007c0c */ /* 0x002fda000bf06270 */
[----:B------:R-:W-:Y:S05]  /*0070*/  @P0 EXIT ;  /* 0x000000000000094d */ /* 0x000fea0003800000 */
[----:B------:R-:W0:Y:S01]  /*0080*/  LDC R0, c[0x0][0x390] ;  /* 0x0000e400ff007b82 */ /* 0x000e220000000800 */
[----:B------:R-:W1:Y:S07]  /*0090*/  LDCU.64 UR4, c[0x0][0x358] ;  /* 0x00006b00ff0477ac */ /* 0x000e6e0008000a00 */
[----:B------:R-:W2:Y:S01]  /*00a0*/  LDC.64 R2, c[0x0][0x380] ;  /* 0x0000e000ff027b82 */ /* 0x000ea20000000a00 */
[----:B0-----:R-:W-:-:S04]  /*00b0*/  IMAD R5, R0, UR6, R5 ;  /* 0x0000000600057c24 */ /* 0x001fc8000f8e0205 */
[----:B--2---:R-:W-:-:S05]  /*00c0*/  IMAD.WIDE R2, R5, 0x4, R2 ;  /* 0x0000000405027825 */ /* 0x004fca00078e0202 */
[----:B-1----:R-:W2:Y:S01]  /*00d0*/  LDG.E R4, desc[UR4][R2.64] ;  /* 0x0000000402047981 */ /* 0x002ea2000c1e1900 */
[----:B------:R-:W-:Y:S01]  /*00e0*/  HFMA2 R14, -RZ, RZ, 0.771484375, 0.21533203125 ;  /* 0x3a2c32e4ff0e7431 */ /* 0x000fe200000001ff */
[----:B------:R-:W-:Y:S01]  /*00f0*/  IADD3 R13, PT, PT, R0, 0x1, RZ ;  /* 0x00000001000d7810 */ /* 0x000fe20007ffe0ff */
[----:B------:R-:W-:Y:S01]  /*0100*/  BSSY.RECONVERGENT B0, `(.L_x_0) ;  /* 0x0000057000007945 */ /* 0x000fe20003800200 */
[C---:B--2---:R-:W-:Y:S01]  /*0110*/  FMUL R5, |R4|.reuse, 16777216 ;  /* 0x4b80000004057820 */ /* 0x044fe20000400200 */
[----:B------:R-:W-:-:S04]  /*0120*/  FSETP.GEU.AND P0, PT, |R4|, 1.175494350822287508e-38, PT ;  /* 0x008000000400780b */ /* 0x000fc80003f0e200 */
[----:B------:R-:W-:-:S04]  /*0130*/  FSEL R5, R5, |R4|, !P0 ;  /* 0x4000000405057208 */ /* 0x000fc80004000000 */
[----:B------:R-:W-:-:S04]  /*0140*/  IADD3 R6, PT, PT, R5, -0x3f3504f3, RZ ;  /* 0xc0cafb0d05067810 */ /* 0x000fc80007ffe0ff */
[----:B------:R-:W-:-:S04]  /*0150*/  LOP3.LUT R6, R6, 0xff800000, RZ, 0xc0, !PT ;  /* 0xff80000006067812 */ /* 0x000fc800078ec0ff */
[-C--:B------:R-:W-:Y:S02]  /*0160*/  IADD3 R5, PT, PT, R5, -R6.reuse, RZ ;  /* 0x8000000605057210 */ /* 0x080fe40007ffe0ff */
[----:B------:R-:W-:-:S03]  /*0170*/  I2FP.F32.S32 R6, R6 ;  /* 0x0000000600067245 */ /* 0x000fc60000201400 */
[C---:B------:R-:W-:Y:S01]  /*0180*/  FADD R8, R5.reuse, 1 ;  /* 0x3f80000005087421 */ /* 0x040fe20000000000 */
[----:B------:R-:W-:Y:S01]  /*0190*/  FADD R7, R5, -1 ;  /* 0xbf80000005077421 */ /* 0x000fe20000000000 */
[----:B------:R-:W-:-:S03]  /*01a0*/  FSEL R5, RZ, -24, P0 ;  /* 0xc1c00000ff057808 */ /* 0x000fc60000000000 */
[----:B------:R-:W-:Y:S01]  /*01b0*/  FADD R9, R7, R7 ;  /* 0x0000000707097221 */ /* 0x000fe20000000000 */
[----:B------:R-:W0:Y:S01]  /*01c0*/  MUFU.RCP R8, R8 ;  /* 0x0000000800087308 */ /* 0x000e220000001000 */
[----:B------:R-:W-:Y:S02]  /*01d0*/  FFMA R5, R6, 1.1920928955078125e-07, R5 ;  /* 0x3400000006057823 */ /* 0x000fe40000000005 */
[----:B0-----:R-:W-:-:S04]  /*01e0*/  FMUL R10, R8, R9 ;  /* 0x00000009080a7220 */ /* 0x001fc80000400000 */
[----:B------:R-:W-:Y:S01]  /*01f0*/  FADD R11, R7, -R10 ;  /* 0x8000000a070b7221 */ /* 0x000fe20000000000 */
[C---:B------:R-:W-:Y:S01]  /*0200*/  FMUL R9, R10.reuse, R10 ;  /* 0x0000000a0a097220 */ /* 0x040fe20000400000 */
[C---:B------:R-:W-:Y:S02]  /*0210*/  FFMA R6, R10.reuse, 1.4426950216293334961, R5 ;  /* 0x3fb8aa3b0a067823 */ /* 0x040fe40000000005 */
[----:B------:R-:W-:Y:S01]  /*0220*/  FADD R12, R11, R11 ;  /* 0x0000000b0b0c7221 */ /* 0x000fe20000000000 */
[----:B------:R-:W-:Y:S01]  /*0230*/  FFMA R14, R9, R14, 0.0032181653659790754318 ;  /* 0x3b52e7db090e7423 */ /* 0x000fe2000000000e */
[----:B------:R-:W-:Y:S02]  /*0240*/  FADD R5, R5, -R6 ;  /* 0x8000000605057221 */ /* 0x000fe40000000000 */
[----:B------:R-:W-:Y:S01]  /*0250*/  FFMA R7, R7, -R10, R12 ;  /* 0x8000000a07077223 */ /* 0x000fe2000000000c */
[----:B------:R-:W-:Y:S01]  /*0260*/  FFMA R14, R9, R14, 0.018033718690276145935 ;  /* 0x3c93bb73090e7423 */ /* 0x000fe2000000000e */
[----:B------:R-:W-:-:S02]  /*0270*/  FFMA R12, R10, 1.4426950216293334961, R5 ;  /* 0x3fb8aa3b0a0c7823 */ /* 0x000fc40000000005 */
[----:B------:R-:W-:Y:S01]  /*0280*/  FMUL R7, R8, R7 ;  /* 0x0000000708077220 */ /* 0x000fe20000400000 */
[----:B------:R-:W-:-:S03]  /*0290*/  FFMA R14, R9, R14, 0.12022458761930465698 ;  /* 0x3df6384f090e7423 */ /* 0x000fc6000000000e */
[----:B------:R-:W-:Y:S01]  /*02a0*/  FFMA R5, R7, 1.4426950216293334961, R12 ;  /* 0x3fb8aa3b07057823 */ /* 0x000fe2000000000c */
[----:B------:R-:W-:-:S03]  /*02b0*/  FMUL R9, R9, R14 ;  /* 0x0000000e09097220 */ /* 0x000fc60000400000 */
[----:B------:R-:W-:Y:S01]  /*02c0*/  FFMA R8, R10, 1.9251366722983220825e-08, R5 ;  /* 0x32a55e340a087823 */ /* 0x000fe20000000005 */
[----:B------:R-:W-:-:S04]  /*02d0*/  FMUL R5, R9, 3 ;  /* 0x4040000009057820 */ /* 0x000fc80000400000 */
[----:B------:R-:W-:-:S04]  /*02e0*/  FFMA R5, R7, R5, R8 ;  /* 0x0000000507057223 */ /* 0x000fc80000000008 */
[----:B------:R-:W-:Y:S01]  /*02f0*/  FFMA R9, R10, R9, R5 ;  /* 0x000000090a097223 */ /* 0x000fe20000000005 */
[----:B------:R-:W-:-:S03]  /*0300*/  I2FP.F32.S32 R5, R13 ;  /* 0x0000000d00057245 */ /* 0x000fc60000201400 */
[----:B------:R-:W-:-:S04]  /*0310*/  FADD R8, R6, R9 ;  /* 0x0000000906087221 */ /* 0x000fc80000000000 */
[----:B------:R-:W-:Y:S01]  /*0320*/  FMUL R10, R5, R8 ;  /* 0x00000008050a7220 */ /* 0x000fe20000400000 */
[----:B------:R-:W-:-:S03]  /*0330*/  FADD R6, -R6, R8 ;  /* 0x0000000806067221 */ /* 0x000fc60000000100 */
[----:B------:R-:W0:Y:S01]  /*0340*/  FRND R11, R10 ;  /* 0x0000000a000b7307 */ /* 0x000e220000201000 */
[----:B------:R-:W-:Y:S01]  /*0350*/  FADD R6, R9, -R6 ;  /* 0x8000000609067221 */ /* 0x000fe20000000000 */
[C---:B------:R-:W-:Y:S01]  /*0360*/  FFMA R7, R5.reuse, R8, -R10 ;  /* 0x0000000805077223 */ /* 0x040fe2000000080a */
[----:B------:R-:W-:Y:S02]  /*0370*/  MOV R9, 0x391fcb8e ;  /* 0x391fcb8e00097802 */ /* 0x000fe40000000f00 */
[C---:B------:R-:W-:Y:S01]  /*0380*/  FSETP.GT.AND P1, PT, |R10|.reuse, 152, PT ;  /* 0x431800000a00780b */ /* 0x040fe20003f24200 */
[----:B------:R-:W-:Y:S01]  /*0390*/  FFMA R6, R5, R6, R7 ;  /* 0x0000000605067223 */ /* 0x000fe20000000007 */
[C---:B------:R-:W-:Y:S01]  /*03a0*/  FSETP.GEU.AND P2, PT, R10.reuse, RZ, PT ;  /* 0x000000ff0a00720b */ /* 0x040fe20003f4e000 */
[----:B------:R-:W1:Y:S01]  /*03b0*/  F2I.NTZ R8, R10 ;  /* 0x0000000a00087305 */ /* 0x000e620000203100 */
[----:B0-----:R-:W-:Y:S01]  /*03c0*/  FADD R7, R10, -R11 ;  /* 0x8000000b0a077221 */ /* 0x001fe20000000000 */
[----:B------:R-:W-:-:S03]  /*03d0*/  FSETP.GT.AND P0, PT, R11, RZ, PT ;  /* 0x000000ff0b00720b */ /* 0x000fc60003f04000 */
[----:B------:R-:W-:-:S04]  /*03e0*/  FADD R6, R6, R7 ;  /* 0x0000000706067221 */ /* 0x000fc80000000000 */
[C---:B------:R-:W-:Y:S01]  /*03f0*/  FFMA R7, R6.reuse, R9, 0.0013391353422775864601 ;  /* 0x3aaf85ed06077423 */ /* 0x040fe20000000009 */
[----:B------:R-:W-:Y:S02]  /*0400*/  SEL R9, RZ, 0x83000000, P0 ;  /* 0x83000000ff097807 */ /* 0x000fe40000000000 */
[----:B------:R-:W-:Y:S01]  /*0410*/  ISETP.NE.AND P0, PT, R13, RZ, PT ;  /* 0x000000ff0d00720c */ /* 0x000fe20003f05270 */
[----:B------:R-:W-:Y:S01]  /*0420*/  FFMA R7, R6, R7, 0.0096188392490148544312 ;  /* 0x3c1d985606077423 */ /* 0x000fe20000000007 */
[----:B------:R-:W-:Y:S02]  /*0430*/  IADD3 R12, PT, PT, R9, 0x7f000000, RZ ;  /* 0x7f000000090c7810 */ /* 0x000fe40007ffe0ff */
[----:B------:R-:W-:Y:S01]  /*0440*/  FSETP.EQ.OR P0, PT, R4, 1, !P0 ;  /* 0x3f8000000400780b */ /* 0x000fe20004702400 */
[----:B------:R-:W-:Y:S01]  /*0450*/  FFMA R7, R6, R7, 0.055503588169813156128 ;  /* 0x3d6357bb06077423 */ /* 0x000fe20000000007 */
[----:B-1----:R-:W-:-:S03]  /*0460*/  LEA R8, R8, -R9, 0x17 ;  /* 0x8000000908087211 */ /* 0x002fc600078eb8ff */
[----:B------:R-:W-:-:S04]  /*0470*/  FFMA R7, R6, R7, 0.24022644758224487305 ;  /* 0x3e75fdec06077423 */ /* 0x000fc80000000007 */
[----:B------:R-:W-:-:S04]  /*0480*/  FFMA R7, R6, R7, 0.69314718246459960938 ;  /* 0x3f31721806077423 */ /* 0x000fc80000000007 */
[----:B------:R-:W-:-:S04]  /*0490*/  FFMA R7, R6, R7, 1 ;  /* 0x3f80000006077423 */ /* 0x000fc80000000007 */
[----:B------:R-:W-:-:S04]  /*04a0*/  FMUL R7, R7, R12 ;  /* 0x0000000c07077220 */ /* 0x000fc80000400000 */
[----:B------:R-:W-:Y:S01]  /*04b0*/  FMUL R8, R7, R8 ;  /* 0x0000000807087220 */ /* 0x000fe20000400000 */
[----:B------:R-:W-:Y:S01]  /*04c0*/  HFMA2 R7, -RZ, RZ, 1.875, 0 ;  /* 0x3f800000ff077431 */ /* 0x000fe200000001ff */
[----:B------:R-:W-:Y:S01]  /*04d0*/  @P1 FSEL R8, RZ, +INF , !P2 ;  /* 0x7f800000ff081808 */ /* 0x000fe20005000000 */
[----:B------:R-:W-:Y:S06]  /*04e0*/  @P0 BRA `(.L_x_1) ;  /* 0x0000000000600947 */ /* 0x000fec0003800000 */
[----:B------:R-:W-:-:S04]  /*04f0*/  FSETP.NAN.AND P0, PT, |R5|, |R5|, PT ;  /* 0x400000050500720b */ /* 0x000fc80003f08200 */
[----:B------:R-:W-:-:S13]  /*0500*/  FSETP.NUM.AND P0, PT, |R4|, |R4|, !P0 ;  /* 0x400000040400720b */ /* 0x000fda0004707200 */
[----:B------:R-:W-:Y:S01]  /*0510*/  @!P0 FADD R7, R4, R5 ;  /* 0x0000000504078221 */ /* 0x000fe20000000000 */
[----:B------:R-:W-:Y:S06]  /*0520*/  @!P0 BRA `(.L_x_1) ;  /* 0x0000000000508947 */ /* 0x000fec0003800000 */
[----:B------:R-:W-:Y:S01]  /*0530*/  FMUL R6, R5, 0.5 ;  /* 0x3f00000005067820 */ /* 0x000fe20000400000 */
[----:B------:R-:W-:-:S04]  /*0540*/  FSETP.NEU.AND P0, PT, |R4|, +INF , PT ;  /* 0x7f8000000400780b */ /* 0x000fc80003f0d200 */
[----:B------:R-:W-:Y:S01]  /*0550*/  FSETP.NEU.AND P0, PT, R4, RZ, P0 ;  /* 0x000000ff0400720b */ /* 0x000fe2000070d000 */
[----:B------:R-:W0:Y:S03]  /*0560*/  FRND.TRUNC R6, R6 ;  /* 0x0000000600067307 */ /* 0x000e26000020d000 */
[----:B------:R-:W-:-:S09]  /*0570*/  ISETP.GE.OR P1, PT, R0, -0x1, P0 ;  /* 0xffffffff0000780c */ /* 0x000fd20000726670 */
[----:B------:R-:W-:Y:S01]  /*0580*/  @!P0 FADD R0, R4, R4 ;  /* 0x0000000404008221 */ /* 0x000fe20000000000 */
[----:B0-----:R-:W-:-:S04]  /*0590*/  FADD R10, R6, R6 ;  /* 0x00000006060a7221 */ /* 0x001fc80000000000 */
[----:B------:R-:W-:Y:S01]  /*05a0*/  @!P1 LOP3.LUT R0, R0, 0x7f800000, RZ, 0x3c, !PT ;  /* 0x7f80000000009812 */ /* 0x000fe200078e3cff */
[----:B------:R-:W-:-:S05]  /*05b0*/  FADD R10, R5, -R10 ;  /* 0x8000000a050a7221 */ /* 0x000fca0000000000 */
[----:B------:R-:W-:-:S13]  /*05c0*/  FSETP.NEU.AND P2, PT, |R10|, 1, !P0 ;  /* 0x3f8000000a00780b */ /* 0x000fda000474d200 */
[----:B------:R-:W-:-:S04]  /*05d0*/  @P2 LOP3.LUT R0, R0, 0x7fffffff, RZ, 0xc0, !PT ;  /* 0x7fffffff00002812 */ /* 0x000fc800078ec0ff */
[----:B------:R-:W-:Y:S01]  /*05e0*/  @!P0 MOV R7, R0 ;  /* 0x0000000000078202 */ /* 0x000fe20000000f00 */
[----:B------:R-:W-:Y:S06]  /*05f0*/  @!P0 BRA `(.L_x_1) ;  /* 0x00000000001c8947 */ /* 0x000fec0003800000 */
[----:B------:R-:W-:Y:S02]  /*0600*/  FSETP.NEU.AND P0, PT, |R5|, +INF , PT ;  /* 0x7f8000000500780b */ /* 0x000fe40003f0d200 */
[----:B------:R-:W-:-:S13]  /*0610*/  FSETP.EQ.AND P1, PT, R4, -1, PT ;  /* 0xbf8000000400780b */ /* 0x000fda0003f22000 */
[----:B------:R-:W-:Y:S05]  /*0620*/  @!P0 BRA P1, `(.L_x_1) ;  /* 0x0000000000108947 */ /* 0x000fea0000800000 */
[----:B------:R-:W-:Y:S02]  /*0630*/  FSETP.GEU.AND P0, PT, R4, RZ, PT ;  /* 0x000000ff0400720b */ /* 0x000fe40003f0e000 */
[----:B------:R-:W-:-:S11]  /*0640*/  MOV R7, R8 ;  /* 0x0000000800077202 */ /* 0x000fd60000000f00 */
[----:B------:R-:W-:-:S04]  /*0650*/  @!P0 FSETP.NEU.AND P1, PT, |R10|, 1, PT ;  /* 0x3f8000000a00880b */ /* 0x000fc80003f2d200 */
[----:B------:R-:W-:-:S09]  /*0660*/  @!P0 FSEL R7, R8, -R8, P1 ;  /* 0x8000000808078208 */ /* 0x000fd20000800000 */
.L_x_1:
[----:B------:R-:W-:Y:S05]  /*0670*/  BSYNC.RECONVERGENT B0 ;  /* 0x0000000000007941 */ /* 0x000fea0003800200 */
.L_x_0:
[----:B------:R-:W-:Y:S01]  /*0680*/  STG.E desc[UR4][R2.64], R7 ;  /* 0x0000000702007986 */ /* 0x000fe2000c101904 */
[----:B------:R-:W-:Y:S05]  /*0690*/  EXIT ;  /* 0x000000000000794d */ /* 0x000fea0003800000 */
.L_x_2:
[----:B------:R-:W-:-:S00]  /*06a0*/  BRA `(.L_x_2) ;  /* 0xfffffffc00fc7947 */ /* 0x000fc0000383ffff */
[----:B------:R-:W-:-:S00]  /*06b0*/  NOP ;  /* 0x0000000000007918 */ /* 0x000fc00000000000 */
        /* <DEDUP_REMOVED lines=12> */
.L_x_3:


//--------------------- .nv.shared.reserved.0     --------------------------
	.section	.nv.shared.reserved.0,"aw",@nobits
	.weak		__nv_reservedSMEM_offset_0_alias
	.size		__nv_reservedSMEM_offset_0_alias, 0, 64
	.other		__nv_reservedSMEM_offset_0_alias,@"STO_CUDA_RESERVED_SHARED STV_DEFAULT"
__nv_reservedSMEM_offset_0_alias:
	.zero		0
	.zero		64


//--------------------- .nv.constant0._Z9powerRowsPfiii --------------------------
	.section	.nv.constant0._Z9powerRowsPfiii,"a",@progbits
	.sectionflags	@""
	.align	4
.nv.constant0._Z9powerRowsPfiii:
	.zero		916


//--------------------- SYMBOLS --------------------------

	.type		.nv.reservedSmem.offset0,@object
	.size		.nv.reservedSmem.offset0,0x4
